	.headerflags	@"EF_CUDA_TEXMODE_UNIFIED EF_CUDA_64BIT_ADDRESS EF_CUDA_ACCELERATORS EF_CUDA_SM90 EF_CUDA_VIRTUAL_SM(EF_CUDA_SM90)"
	.elftype	@"ET_EXEC"


//--------------------- .nv.info                  --------------------------
	.section	.nv.info,"",@"SHT_CUDA_INFO"
	.align	4


	//----- nvinfo : EIATTR_REGCOUNT
	.align		4
        /*0000*/ 	.byte	0x04, 0x2f
        /*0002*/ 	.short	(.L_1 - .L_0)
	.align		4
.L_0:
        /*0004*/ 	.word	index@(triton_poi_fused_relu_threshold_backward_14)
        /*0008*/ 	.word	0x0000000c


	//----- nvinfo : EIATTR_MIN_STACK_SIZE
	.align		4
.L_1:
        /*000c*/ 	.byte	0x04, 0x12
        /*000e*/ 	.short	(.L_3 - .L_2)
	.align		4
.L_2:
        /*0010*/ 	.word	index@(triton_poi_fused_relu_threshold_backward_14)
        /*0014*/ 	.word	0x00000000


	//----- nvinfo : EIATTR_FRAME_SIZE
	.align		4
.L_3:
        /*0018*/ 	.byte	0x04, 0x11
        /*001a*/ 	.short	(.L_5 - .L_4)
	.align		4
.L_4:
        /*001c*/ 	.word	index@(triton_poi_fused_relu_threshold_backward_14)
        /*0020*/ 	.word	0x00000000


	//----- nvinfo : EIATTR_MIN_STACK_SIZE
	.align		4
.L_5:
        /*0024*/ 	.byte	0x04, 0x12
        /*0026*/ 	.short	(.L_7 - .L_6)
	.align		4
.L_6:
        /*0028*/ 	.word	index@(triton_poi_fused_relu_threshold_backward_14)
        /*002c*/ 	.word	0x00000000
.L_7:


//--------------------- .nv.info.triton_poi_fused_relu_threshold_backward_14 --------------------------
	.section	.nv.info.triton_poi_fused_relu_threshold_backward_14,"",@"SHT_CUDA_INFO"
	.sectionflags	@""
	.align	4


	//----- nvinfo : EIATTR_CUDA_API_VERSION
	.align		4
        /*0000*/ 	.byte	0x04, 0x37
        /*0002*/ 	.short	(.L_9 - .L_8)
.L_8:
        /*0004*/ 	.word	0x0000007c


	//----- nvinfo : EIATTR_KPARAM_INFO
	.align		4
.L_9:
        /*0008*/ 	.byte	0x04, 0x17
        /*000a*/ 	.short	(.L_11 - .L_10)
.L_10:
        /*000c*/ 	.word	0x00000000
        /*0010*/ 	.short	0x0003
        /*0012*/ 	.short	0x0018
        /*0014*/ 	.byte	0x00, 0xf0, 0x11, 0x00


	//----- nvinfo : EIATTR_KPARAM_INFO
	.align		4
.L_11:
        /*0018*/ 	.byte	0x04, 0x17
        /*001a*/ 	.short	(.L_13 - .L_12)
.L_12:
        /*001c*/ 	.word	0x00000000
        /*0020*/ 	.short	0x0002
        /*0022*/ 	.short	0x0010
        /*0024*/ 	.byte	0x00, 0xf4, 0x21, 0x00


	//----- nvinfo : EIATTR_KPARAM_INFO
	.align		4
.L_13:
        /*0028*/ 	.byte	0x04, 0x17
        /*002a*/ 	.short	(.L_15 - .L_14)
.L_14:
        /*002c*/ 	.word	0x00000000
        /*0030*/ 	.short	0x0001
        /*0032*/ 	.short	0x0008
        /*0034*/ 	.byte	0x00, 0xf4, 0x21, 0x00


	//----- nvinfo : EIATTR_KPARAM_INFO
	.align		4
.L_15:
        /*0038*/ 	.byte	0x04, 0x17
        /*003a*/ 	.short	(.L_17 - .L_16)
.L_16:
        /*003c*/ 	.word	0x00000000
        /*0040*/ 	.short	0x0000
        /*0042*/ 	.short	0x0000
        /*0044*/ 	.byte	0x00, 0xf4, 0x21, 0x00


	//----- nvinfo : EIATTR_SPARSE_MMA_MASK
	.align		4
.L_17:
        /*0048*/ 	.byte	0x03, 0x50
        /*004a*/ 	.short	0x0000


	//----- nvinfo : EIATTR_MAXREG_COUNT
	.align		4
        /*004c*/ 	.byte	0x03, 0x1b
        /*004e*/ 	.short	0x00ff


	//----- nvinfo : EIATTR_EXIT_INSTR_OFFSETS
	.align		4
        /*0050*/ 	.byte	0x04, 0x1c
        /*0052*/ 	.short	(.L_19 - .L_18)


	//   ....[0]....
.L_18:
        /*0054*/ 	.word	0x00000220


	//----- nvinfo : EIATTR_REQNTID
	.align		4
.L_19:
        /*0058*/ 	.byte	0x04, 0x10
        /*005a*/ 	.short	(.L_21 - .L_20)
.L_20:
        /*005c*/ 	.word	0x00000080
        /*0060*/ 	.word	0x00000001
        /*0064*/ 	.word	0x00000001


	//----- nvinfo : EIATTR_CBANK_PARAM_SIZE
	.align		4
.L_21:
        /*0068*/ 	.byte	0x03, 0x19
        /*006a*/ 	.short	0x001c


	//----- nvinfo : EIATTR_PARAM_CBANK
	.align		4
        /*006c*/ 	.byte	0x04, 0x0a
        /*006e*/ 	.short	(.L_23 - .L_22)
	.align		4
.L_22:
        /*0070*/ 	.word	index@(.nv.constant0.triton_poi_fused_relu_threshold_backward_14)
        /*0074*/ 	.short	0x0210
        /*0076*/ 	.short	0x001c


	//----- nvinfo : EIATTR_SW_WAR
	.align		4
.L_23:
        /*0078*/ 	.byte	0x04, 0x36
        /*007a*/ 	.short	(.L_25 - .L_24)
.L_24:
        /*007c*/ 	.word	0x00000008
.L_25:


//--------------------- .nv.callgraph             --------------------------
	.section	.nv.callgraph,"",@"SHT_CUDA_CALLGRAPH"
	.align	4
	.sectionentsize	8
	.align		4
        /*0000*/ 	.word	0x00000000
	.align		4
        /*0004*/ 	.word	0xffffffff
	.align		4
        /*0008*/ 	.word	0x00000000
	.align		4
        /*000c*/ 	.word	0xfffffffe
	.align		4
        /*0010*/ 	.word	0x00000000
	.align		4
        /*0014*/ 	.word	0xfffffffd
	.align		4
        /*0018*/ 	.word	0x00000000
	.align		4
        /*001c*/ 	.word	0xfffffffc


//--------------------- .text.triton_poi_fused_relu_threshold_backward_14 --------------------------
	.section	.text.triton_poi_fused_relu_threshold_backward_14,"ax",@progbits
	.align	128
        .global         triton_poi_fused_relu_threshold_backward_14
        .type           triton_poi_fused_relu_threshold_backward_14,@function
        .size           triton_poi_fused_relu_threshold_backward_14,(.L_x_1 - triton_poi_fused_relu_threshold_backward_14)
        .other          triton_poi_fused_relu_threshold_backward_14,@"STO_CUDA_ENTRY STV_DEFAULT"
triton_poi_fused_relu_threshold_backward_14:
.text.triton_poi_fused_relu_threshold_backward_14:
[----:B------:R-:W-:Y:S01]  /*0000*/  LDC R1, c[0x0][0x28] ;  /* 0x00000a00ff017b82 */ /* 0x000fe20000000800 */
[----:B------:R-:W1:Y:S07]  /*0010*/  S2R R0, SR_TID.X ;  /* 0x0000000000007919 */ /* 0x000e6e0000002100 */
[----:B------:R-:W2:Y:S01]  /*0020*/  LDC.64 R4, c[0x0][0x218] ;  /* 0x00008600ff047b82 */ /* 0x000ea20000000a00 */
[----:B------:R-:W-:Y:S01]  /*0030*/  ULDC.64 UR4, c[0x0][0x208] ;  /* 0x0000820000047ab9 */ /* 0x000fe20000000a00 */
[----:B------:R-:W-:Y:S01]  /*0040*/  ULDC.64 UR6, c[0x0][0x220] ;  /* 0x0000880000067ab9 */ /* 0x000fe20000000a00 */
[----:B------:R-:W3:Y:S05]  /*0050*/  S2R R7, SR_CTAID.X ;  /* 0x0000000000077919 */ /* 0x000eea0000002500 */
[----:B------:R-:W4:Y:S01]  /*0060*/  LDC.64 R2, c[0x0][0x210] ;  /* 0x00008400ff027b82 */ /* 0x000f220000000a00 */
[----:B-1----:R-:W-:Y:S01]  /*0070*/  IMAD.SHL.U32 R0, R0, 0x2, RZ ;  /* 0x0000000200007824 */ /* 0x002fe200078e00ff */
[----:B---3--:R-:W-:-:S04]  /*0080*/  SHF.R.S32.HI R6, RZ, 0x17, R7 ;  /* 0x00000017ff067819 */ /* 0x008fc80000011407 */
[----:B------:R-:W-:-:S05]  /*0090*/  LOP3.LUT R0, R0, 0xfe, RZ, 0xc0, !PT ;  /* 0x000000fe00007812 */ /* 0x000fca00078ec0ff */
[----:B------:R-:W-:Y:S01]  /*00a0*/  IMAD R7, R7, 0x100, R0 ;  /* 0x0000010007077824 */ /* 0x000fe200078e0200 */
[----:B------:R-:W-:-:S03]  /*00b0*/  SGXT R0, R6, 0x1 ;  /* 0x000000010600781a */ /* 0x000fc60000000200 */
[----:B----4-:R-:W-:Y:S01]  /*00c0*/  IMAD.WIDE R2, R7, 0x4, R2 ;  /* 0x0000000407027825 */ /* 0x010fe200078e0202 */
[----:B------:R-:W-:-:S04]  /*00d0*/  LEA.HI R0, R0, R7, RZ, 0xb ;  /* 0x0000000700007211 */ /* 0x000fc800078f58ff */
[----:B------:R-:W-:-:S05]  /*00e0*/  LOP3.LUT R0, R0, 0xfffff800, RZ, 0xc0, !PT ;  /* 0xfffff80000007812 */ /* 0x000fca00078ec0ff */
[----:B------:R-:W-:-:S04]  /*00f0*/  IMAD.IADD R9, R7, 0x1, -R0 ;  /* 0x0000000107097824 */ /* 0x000fc800078e0a00 */
[----:B--2---:R-:W-:Y:S02]  /*0100*/  IMAD.WIDE R4, R9, 0x4, R4 ;  /* 0x0000000409047825 */ /* 0x004fe400078e0204 */
[----:B------:R-:W2:Y:S04]  /*0110*/  LDG.E.64 R8, desc[UR4][R2.64] ;  /* 0x0000000402087981 */ /* 0x000ea8000c1e1b00 */
[----:B------:R-:W2:Y:S01]  /*0120*/  LDG.E.EL.64 R4, desc[UR4][R4.64] ;  /* 0x0000000404047981 */ /* 0x000ea2000c2e1b00 */
[----:B------:R-:W-:-:S04]  /*0130*/  IADD3 R6, P2, R7, UR6, RZ ;  /* 0x0000000607067c10 */ /* 0x000fc8000ff5e0ff */
[----:B------:R-:W-:Y:S02]  /*0140*/  LEA.HI.X.SX32 R7, R7, UR7, 0x1, P2 ;  /* 0x0000000707077c11 */ /* 0x000fe400090f0eff */
[C---:B--2---:R-:W-:Y:S01]  /*0150*/  FSETP.GEU.AND P1, PT, R8.reuse, -R4, PT ;  /* 0x800000040800720b */ /* 0x044fe20003f2e000 */
[----:B------:R-:W-:Y:S01]  /*0160*/  FADD R8, R8, R4 ;  /* 0x0000000408087221 */ /* 0x000fe20000000000 */
[C---:B------:R-:W-:Y:S01]  /*0170*/  FADD R0, R9.reuse, R5 ;  /* 0x0000000509007221 */ /* 0x040fe20000000000 */
[----:B------:R-:W-:-:S03]  /*0180*/  FSETP.GEU.AND P0, PT, R9, -R5, PT ;  /* 0x800000050900720b */ /* 0x000fc60003f0e000 */
[----:B------:R-:W-:Y:S02]  /*0190*/  FSEL R8, R8, RZ, P1 ;  /* 0x000000ff08087208 */ /* 0x000fe40000800000 */
[----:B------:R-:W-:Y:S02]  /*01a0*/  FSEL R9, R0, RZ, P0 ;  /* 0x000000ff00097208 */ /* 0x000fe40000000000 */
[----:B------:R-:W-:Y:S02]  /*01b0*/  FSETP.GTU.AND P1, PT, R8, RZ, PT ;  /* 0x000000ff0800720b */ /* 0x000fe40003f2c000 */
[----:B------:R-:W-:Y:S01]  /*01c0*/  FSETP.GTU.AND P0, PT, R9, RZ, PT ;  /* 0x000000ff0900720b */ /* 0x000fe20003f0c000 */
[----:B------:R-:W-:Y:S01]  /*01d0*/  STG.E.64 desc[UR4][R2.64], R8 ;  /* 0x0000000802007986 */ /* 0x000fe2000c101b04 */
[----:B------:R-:W-:Y:S02]  /*01e0*/  SEL R0, RZ, 0x1, P1 ;  /* 0x00000001ff007807 */ /* 0x000fe40000800000 */
[----:B------:R-:W-:-:S05]  /*01f0*/  SEL R5, RZ, 0x100, P0 ;  /* 0x00000100ff057807 */ /* 0x000fca0000000000 */
[----:B------:R-:W-:-:S05]  /*0200*/  IMAD.IADD R5, R0, 0x1, R5 ;  /* 0x0000000100057824 */ /* 0x000fca00078e0205 */
[----:B------:R-:W-:Y:S01]  /*0210*/  STG.E.U16 desc[UR4][R6.64], R5 ;  /* 0x0000000506007986 */ /* 0x000fe2000c101504 */
[----:B------:R-:W-:Y:S05]  /*0220*/  EXIT ;  /* 0x000000000000794d */ /* 0x000fea0003800000 */
.L_x_0:
[----:B------:R-:W-:-:S00]  /*0230*/  BRA `(.L_x_0) ;  /* 0xfffffffc00fc7947 */ /* 0x000fc0000383ffff */
[----:B------:R-:W-:-:S00]  /*0240*/  NOP ;  /* 0x0000000000007918 */ /* 0x000fc00000000000 */
        /* <DEDUP_REMOVED lines=11> */
.L_x_1:


//--------------------- .nv.constant0.triton_poi_fused_relu_threshold_backward_14 --------------------------
	.section	.nv.constant0.triton_poi_fused_relu_threshold_backward_14,"a",@progbits
	.sectionflags	@""
	.align	4
.nv.constant0.triton_poi_fused_relu_threshold_backward_14:
	.zero		556
